//
// Generated by NVIDIA NVVM Compiler
//
// Compiler Build ID: CL-36424714
// Cuda compilation tools, release 13.0, V13.0.88
// Based on NVVM 20.0.0
//

.version 9.0
.target sm_100
.address_size 64

	// .globl	_Z7add_gpuPiS_S_i

.visible .entry _Z7add_gpuPiS_S_i(
	.param .u64 .ptr .align 1 _Z7add_gpuPiS_S_i_param_0,
	.param .u64 .ptr .align 1 _Z7add_gpuPiS_S_i_param_1,
	.param .u64 .ptr .align 1 _Z7add_gpuPiS_S_i_param_2,
	.param .u32 _Z7add_gpuPiS_S_i_param_3
)
{
	.reg .pred 	%p<2>;
	.reg .b32 	%r<15>;
	.reg .b64 	%rd<11>;

	ld.param.u64 	%rd1, [_Z7add_gpuPiS_S_i_param_0];
	ld.param.u64 	%rd2, [_Z7add_gpuPiS_S_i_param_1];
	ld.param.u64 	%rd3, [_Z7add_gpuPiS_S_i_param_2];
	ld.param.u32 	%r3, [_Z7add_gpuPiS_S_i_param_3];
	mov.u32 	%r4, %ctaid.y;
	mov.u32 	%r5, %ntid.y;
	mov.u32 	%r6, %tid.y;
	mad.lo.s32 	%r1, %r4, %r5, %r6;
	mov.u32 	%r7, %ctaid.x;
	mov.u32 	%r8, %ntid.x;
	mov.u32 	%r9, %tid.x;
	mad.lo.s32 	%r2, %r7, %r8, %r9;
	max.s32 	%r10, %r1, %r2;
	setp.ge.s32 	%p1, %r10, %r3;
	@%p1 bra 	$L__BB0_2;
	cvta.to.global.u64 	%rd4, %rd1;
	cvta.to.global.u64 	%rd5, %rd2;
	cvta.to.global.u64 	%rd6, %rd3;
	mad.lo.s32 	%r11, %r3, %r1, %r2;
	mul.wide.s32 	%rd7, %r11, 4;
	add.s64 	%rd8, %rd4, %rd7;
	ld.global.u32 	%r12, [%rd8];
	add.s64 	%rd9, %rd5, %rd7;
	ld.global.u32 	%r13, [%rd9];
	add.s32 	%r14, %r13, %r12;
	add.s64 	%rd10, %rd6, %rd7;
	st.global.u32 	[%rd10], %r14;
$L__BB0_2:
	ret;

}


// ===== COMPILED SASS (sm_100) =====

	.target	sm_100

	.elftype	@"ET_EXEC"


//--------------------- .note.nv.tkinfo           --------------------------
	.section	.note.nv.tkinfo,"",@"SHT_NOTE"
	.sectionflags	@"SHF_NOTE_NV_TKINFO"
	.tkinfo
        /*0018*/ 	.word	0x00000002
        /*0030*/ 	.string	""
        /*0030*/ 	.string	"ptxas"
        /*0030*/ 	.string	"Cuda compilation tools, release 13.0, V13.0.88"
        /*0030*/ 	.string	"Build cuda_13.0.r13.0/compiler.36424714_0"
        /*0030*/ 	.string	"-arch sm_100 -m 64 "



//--------------------- .note.nv.cuinfo           --------------------------
	.section	.note.nv.cuinfo,"",@"SHT_NOTE"
	.sectionflags	@"SHF_NOTE_NV_CUINFO"
        /*0018*/ 	.short	0x0002
        /*001a*/ 	.short	0x0064
        /*001c*/ 	.short	0x0082
	.zero		2


//--------------------- .nv.info                  --------------------------
	.section	.nv.info,"",@"SHT_CUDA_INFO"
	.align	4


	//----- nvinfo : EIATTR_REGCOUNT
	.align		4
        /*0000*/ 	.byte	0x04, 0x2f
        /*0002*/ 	.short	(.L_1 - .L_0)
	.align		4
.L_0:
        /*0004*/ 	.word	index@(_Z7add_gpuPiS_S_i)
        /*0008*/ 	.word	0x0000000c


	//----- nvinfo : EIATTR_FRAME_SIZE
	.align		4
.L_1:
        /*000c*/ 	.byte	0x04, 0x11
        /*000e*/ 	.short	(.L_3 - .L_2)
	.align		4
.L_2:
        /*0010*/ 	.word	index@(_Z7add_gpuPiS_S_i)
        /*0014*/ 	.word	0x00000000


	//----- nvinfo : EIATTR_MIN_STACK_SIZE
	.align		4
.L_3:
        /*0018*/ 	.byte	0x04, 0x12
        /*001a*/ 	.short	(.L_5 - .L_4)
	.align		4
.L_4:
        /*001c*/ 	.word	index@(_Z7add_gpuPiS_S_i)
        /*0020*/ 	.word	0x00000000
.L_5:


//--------------------- .nv.compat                --------------------------
	.section	.nv.compat,"",@"SHT_CUDA_COMPAT_INFO"
	.align	4
        /*0000*/ 	.byte	0x02, 0x09, 0x00, 0x00, 0x02, 0x02, 0x01, 0x00, 0x02, 0x05, 0x05, 0x00, 0x03, 0x07, 0x01, 0x01
        /*0010*/ 	.byte	0x02, 0x03, 0x00, 0x00, 0x02, 0x06, 0x01, 0x00, 0x04, 0x0b, 0x08, 0x00, 0x09, 0x00, 0x00, 0x00
        /*0020*/ 	.byte	0x00, 0x00, 0x00, 0x00


//--------------------- .nv.info._Z7add_gpuPiS_S_i --------------------------
	.section	.nv.info._Z7add_gpuPiS_S_i,"",@"SHT_CUDA_INFO"
	.sectionflags	@""
	.align	4


	//----- nvinfo : EIATTR_CUDA_API_VERSION
	.align		4
        /*0000*/ 	.byte	0x04, 0x37
        /*0002*/ 	.short	(.L_7 - .L_6)
.L_6:
        /*0004*/ 	.word	0x00000082


	//----- nvinfo : EIATTR_KPARAM_INFO
	.align		4
.L_7:
        /*0008*/ 	.byte	0x04, 0x17
        /*000a*/ 	.short	(.L_9 - .L_8)
.L_8:
        /*000c*/ 	.word	0x00000000
        /*0010*/ 	.short	0x0003
        /*0012*/ 	.short	0x0018
        /*0014*/ 	.byte	0x00, 0xf0, 0x11, 0x00


	//----- nvinfo : EIATTR_KPARAM_INFO
	.align		4
.L_9:
        /*0018*/ 	.byte	0x04, 0x17
        /*001a*/ 	.short	(.L_11 - .L_10)
.L_10:
        /*001c*/ 	.word	0x00000000
        /*0020*/ 	.short	0x0002
        /*0022*/ 	.short	0x0010
        /*0024*/ 	.byte	0x00, 0xf5, 0x21, 0x00


	//----- nvinfo : EIATTR_KPARAM_INFO
	.align		4
.L_11:
        /*0028*/ 	.byte	0x04, 0x17
        /*002a*/ 	.short	(.L_13 - .L_12)
.L_12:
        /*002c*/ 	.word	0x00000000
        /*0030*/ 	.short	0x0001
        /*0032*/ 	.short	0x0008
        /*0034*/ 	.byte	0x00, 0xf5, 0x21, 0x00


	//----- nvinfo : EIATTR_KPARAM_INFO
	.align		4
.L_13:
        /*0038*/ 	.byte	0x04, 0x17
        /*003a*/ 	.short	(.L_15 - .L_14)
.L_14:
        /*003c*/ 	.word	0x00000000
        /*0040*/ 	.short	0x0000
        /*0042*/ 	.short	0x0000
        /*0044*/ 	.byte	0x00, 0xf5, 0x21, 0x00


	//----- nvinfo : EIATTR_SPARSE_MMA_MASK
	.align		4
.L_15:
        /*0048*/ 	.byte	0x03, 0x50
        /*004a*/ 	.short	0x0000


	//----- nvinfo : EIATTR_MAXREG_COUNT
	.align		4
        /*004c*/ 	.byte	0x03, 0x1b
        /*004e*/ 	.short	0x00ff


	//----- nvinfo : EIATTR_MERCURY_ISA_VERSION
	.align		4
        /*0050*/ 	.byte	0x03, 0x5f
        /*0052*/ 	.short	0x0101


	//----- nvinfo : EIATTR_VRC_CTA_INIT_COUNT
	.align		4
        /*0054*/ 	.byte	0x02, 0x4a
	.zero		1
	.zero		1


	//----- nvinfo : EIATTR_EXIT_INSTR_OFFSETS
	.align		4
        /*0058*/ 	.byte	0x04, 0x1c
        /*005a*/ 	.short	(.L_17 - .L_16)


	//   ....[0]....
.L_16:
        /*005c*/ 	.word	0x000000c0


	//   ....[1]....
        /*0060*/ 	.word	0x00000190


	//----- nvinfo : EIATTR_CBANK_PARAM_SIZE
	.align		4
.L_17:
        /*0064*/ 	.byte	0x03, 0x19
        /*0066*/ 	.short	0x001c


	//----- nvinfo : EIATTR_PARAM_CBANK
	.align		4
        /*0068*/ 	.byte	0x04, 0x0a
        /*006a*/ 	.short	(.L_19 - .L_18)
	.align		4
.L_18:
        /*006c*/ 	.word	index@(.nv.constant0._Z7add_gpuPiS_S_i)
        /*0070*/ 	.short	0x0380
        /*0072*/ 	.short	0x001c


	//----- nvinfo : EIATTR_SW_WAR
	.align		4
.L_19:
        /*0074*/ 	.byte	0x04, 0x36
        /*0076*/ 	.short	(.L_21 - .L_20)
.L_20:
        /*0078*/ 	.word	0x00000008
.L_21:


//--------------------- .nv.callgraph             --------------------------
	.section	.nv.callgraph,"",@"SHT_CUDA_CALLGRAPH"
	.align	4
	.sectionentsize	8
	.align		4
        /*0000*/ 	.word	0x00000000
	.align		4
        /*0004*/ 	.word	0xffffffff
	.align		4
        /*0008*/ 	.word	0x00000000
	.align		4
        /*000c*/ 	.word	0xfffffffe
	.align		4
        /*0010*/ 	.word	0x00000000
	.align		4
        /*0014*/ 	.word	0xfffffffd
	.align		4
        /*0018*/ 	.word	0x00000000
	.align		4
        /*001c*/ 	.word	0xfffffffc


//--------------------- .text._Z7add_gpuPiS_S_i   --------------------------
	.section	.text._Z7add_gpuPiS_S_i,"ax",@progbits
	.align	128
        .global         _Z7add_gpuPiS_S_i
        .type           _Z7add_gpuPiS_S_i,@function
        .size           _Z7add_gpuPiS_S_i,(.L_x_1 - _Z7add_gpuPiS_S_i)
        .other          _Z7add_gpuPiS_S_i,@"STO_CUDA_ENTRY STV_DEFAULT"
_Z7add_gpuPiS_S_i:
.text._Z7add_gpuPiS_S_i:
[----:B------:R-:W-:Y:S01]  /*0000*/  LDC R1, c[0x0][0x37c] ;  /* 0x0000df00ff017b82 */ /* 0x000fe20000000800 */
[----:B------:R-:W0:Y:S07]  /*0010*/  S2R R3, SR_TID.Y ;  /* 0x0000000000037919 */ /* 0x000e2e0000002200 */
[----:B------:R-:W0:Y:S01]  /*0020*/  LDC R0, c[0x0][0x364] ;  /* 0x0000d900ff007b82 */ /* 0x000e220000000800 */
[----:B------:R-:W1:Y:S01]  /*0030*/  LDCU UR6, c[0x0][0x398] ;  /* 0x00007300ff0677ac */ /* 0x000e620008000800 */
[----:B------:R-:W2:Y:S06]  /*0040*/  S2R R2, SR_TID.X ;  /* 0x0000000000027919 */ /* 0x000eac0000002100 */
[----:B------:R-:W0:Y:S08]  /*0050*/  S2UR UR4, SR_CTAID.Y ;  /* 0x00000000000479c3 */ /* 0x000e300000002600 */
[----:B------:R-:W2:Y:S08]  /*0060*/  S2UR UR5, SR_CTAID.X ;  /* 0x00000000000579c3 */ /* 0x000eb00000002500 */
[----:B------:R-:W2:Y:S01]  /*0070*/  LDC R7, c[0x0][0x360] ;  /* 0x0000d800ff077b82 */ /* 0x000ea20000000800 */
[----:B0-----:R-:W-:-:S02]  /*0080*/  IMAD R0, R0, UR4, R3 ;  /* 0x0000000400007c24 */ /* 0x001fc4000f8e0203 */
[----:B--2---:R-:W-:-:S05]  /*0090*/  IMAD R7, R7, UR5, R2 ;  /* 0x0000000507077c24 */ /* 0x004fca000f8e0202 */
[----:B------:R-:W-:-:S04]  /*00a0*/  VIMNMX R2, PT, PT, R0, R7, !PT ;  /* 0x0000000700027248 */ /* 0x000fc80007fe0100 */
[----:B-1----:R-:W-:-:S13]  /*00b0*/  ISETP.GE.AND P0, PT, R2, UR6, PT ;  /* 0x0000000602007c0c */ /* 0x002fda000bf06270 */
[----:B------:R-:W-:Y:S05]  /*00c0*/  @P0 EXIT ;  /* 0x000000000000094d */ /* 0x000fea0003800000 */
[----:B------:R-:W0:Y:S01]  /*00d0*/  LDC.64 R2, c[0x0][0x380] ;  /* 0x0000e000ff027b82 */ /* 0x000e220000000a00 */
[----:B------:R-:W1:Y:S01]  /*00e0*/  LDCU.64 UR4, c[0x0][0x358] ;  /* 0x00006b00ff0477ac */ /* 0x000e620008000a00 */
[----:B------:R-:W-:-:S06]  /*00f0*/  IMAD R9, R0, UR6, R7 ;  /* 0x0000000600097c24 */ /* 0x000fcc000f8e0207 */
[----:B------:R-:W2:Y:S08]  /*0100*/  LDC.64 R4, c[0x0][0x388] ;  /* 0x0000e200ff047b82 */ /* 0x000eb00000000a00 */
[----:B------:R-:W3:Y:S01]  /*0110*/  LDC.64 R6, c[0x0][0x390] ;  /* 0x0000e400ff067b82 */ /* 0x000ee20000000a00 */
[----:B0-----:R-:W-:-:S06]  /*0120*/  IMAD.WIDE R2, R9, 0x4, R2 ;  /* 0x0000000409027825 */ /* 0x001fcc00078e0202 */
[----:B-1----:R-:W4:Y:S01]  /*0130*/  LDG.E R2, desc[UR4][R2.64] ;  /* 0x0000000402027981 */ /* 0x002f22000c1e1900 */
[----:B--2---:R-:W-:-:S06]  /*0140*/  IMAD.WIDE R4, R9, 0x4, R4 ;  /* 0x0000000409047825 */ /* 0x004fcc00078e0204 */
[----:B------:R-:W4:Y:S01]  /*0150*/  LDG.E R5, desc[UR4][R4.64] ;  /* 0x0000000404057981 */ /* 0x000f22000c1e1900 */
[----:B---3--:R-:W-:Y:S01]  /*0160*/  IMAD.WIDE R6, R9, 0x4, R6 ;  /* 0x0000000409067825 */ /* 0x008fe200078e0206 */
[----:B----4-:R-:W-:-:S05]  /*0170*/  IADD3 R9, PT, PT, R2, R5, RZ ;  /* 0x0000000502097210 */ /* 0x010fca0007ffe0ff */
[----:B------:R-:W-:Y:S01]  /*0180*/  STG.E desc[UR4][R6.64], R9 ;  /* 0x0000000906007986 */ /* 0x000fe2000c101904 */
[----:B------:R-:W-:Y:S05]  /*0190*/  EXIT ;  /* 0x000000000000794d */ /* 0x000fea0003800000 */
.L_x_0:
[----:B------:R-:W-:-:S00]  /*01a0*/  BRA `(.L_x_0) ;  /* 0xfffffffc00fc7947 */ /* 0x000fc0000383ffff */
[----:B------:R-:W-:-:S00]  /*01b0*/  NOP ;  /* 0x0000000000007918 */ /* 0x000fc00000000000 */
        /* <DEDUP_REMOVED lines=12> */
.L_x_1:


//--------------------- .nv.shared.reserved.0     --------------------------
	.section	.nv.shared.reserved.0,"aw",@nobits
	.weak		__nv_reservedSMEM_offset_0_alias
	.size		__nv_reservedSMEM_offset_0_alias, 0, 64
	.other		__nv_reservedSMEM_offset_0_alias,@"STO_CUDA_RESERVED_SHARED STV_DEFAULT"
__nv_reservedSMEM_offset_0_alias:
	.zero		0
	.zero		64


//--------------------- .nv.constant0._Z7add_gpuPiS_S_i --------------------------
	.section	.nv.constant0._Z7add_gpuPiS_S_i,"a",@progbits
	.sectionflags	@""
	.align	4
.nv.constant0._Z7add_gpuPiS_S_i:
	.zero		924


//--------------------- SYMBOLS --------------------------

	.type		.nv.reservedSmem.offset0,@object
	.size		.nv.reservedSmem.offset0,0x4
